//
// Generated by NVIDIA NVVM Compiler
//
// Compiler Build ID: CL-36424714
// Cuda compilation tools, release 13.0, V13.0.88
// Based on NVVM 20.0.0
//

.version 9.0
.target sm_100
.address_size 64

	// .globl	_Z9vectorSumPiS_S_i

.visible .entry _Z9vectorSumPiS_S_i(
	.param .u64 .ptr .align 1 _Z9vectorSumPiS_S_i_param_0,
	.param .u64 .ptr .align 1 _Z9vectorSumPiS_S_i_param_1,
	.param .u64 .ptr .align 1 _Z9vectorSumPiS_S_i_param_2,
	.param .u32 _Z9vectorSumPiS_S_i_param_3
)
{
	.reg .pred 	%p<2>;
	.reg .b32 	%r<9>;
	.reg .b64 	%rd<11>;

	ld.param.u64 	%rd1, [_Z9vectorSumPiS_S_i_param_0];
	ld.param.u64 	%rd2, [_Z9vectorSumPiS_S_i_param_1];
	ld.param.u64 	%rd3, [_Z9vectorSumPiS_S_i_param_2];
	ld.param.u32 	%r2, [_Z9vectorSumPiS_S_i_param_3];
	mov.u32 	%r3, %tid.x;
	mov.u32 	%r4, %ctaid.x;
	mov.u32 	%r5, %ntid.x;
	mad.lo.s32 	%r1, %r4, %r5, %r3;
	setp.ge.s32 	%p1, %r1, %r2;
	@%p1 bra 	$L__BB0_2;
	cvta.to.global.u64 	%rd4, %rd1;
	cvta.to.global.u64 	%rd5, %rd2;
	cvta.to.global.u64 	%rd6, %rd3;
	mul.wide.s32 	%rd7, %r1, 4;
	add.s64 	%rd8, %rd4, %rd7;
	ld.global.u32 	%r6, [%rd8];
	add.s64 	%rd9, %rd5, %rd7;
	ld.global.u32 	%r7, [%rd9];
	add.s32 	%r8, %r7, %r6;
	add.s64 	%rd10, %rd6, %rd7;
	st.global.u32 	[%rd10], %r8;
$L__BB0_2:
	ret;

}


// ===== COMPILED SASS (sm_100) =====

	.target	sm_100

	.elftype	@"ET_EXEC"


//--------------------- .note.nv.tkinfo           --------------------------
	.section	.note.nv.tkinfo,"",@"SHT_NOTE"
	.sectionflags	@"SHF_NOTE_NV_TKINFO"
	.tkinfo
        /*0018*/ 	.word	0x00000002
        /*0030*/ 	.string	""
        /*0030*/ 	.string	"ptxas"
        /*0030*/ 	.string	"Cuda compilation tools, release 13.0, V13.0.88"
        /*0030*/ 	.string	"Build cuda_13.0.r13.0/compiler.36424714_0"
        /*0030*/ 	.string	"-arch sm_100 -m 64 "



//--------------------- .note.nv.cuinfo           --------------------------
	.section	.note.nv.cuinfo,"",@"SHT_NOTE"
	.sectionflags	@"SHF_NOTE_NV_CUINFO"
        /*0018*/ 	.short	0x0002
        /*001a*/ 	.short	0x0064
        /*001c*/ 	.short	0x0082
	.zero		2


//--------------------- .nv.info                  --------------------------
	.section	.nv.info,"",@"SHT_CUDA_INFO"
	.align	4


	//----- nvinfo : EIATTR_REGCOUNT
	.align		4
        /*0000*/ 	.byte	0x04, 0x2f
        /*0002*/ 	.short	(.L_1 - .L_0)
	.align		4
.L_0:
        /*0004*/ 	.word	index@(_Z9vectorSumPiS_S_i)
        /*0008*/ 	.word	0x0000000c


	//----- nvinfo : EIATTR_FRAME_SIZE
	.align		4
.L_1:
        /*000c*/ 	.byte	0x04, 0x11
        /*000e*/ 	.short	(.L_3 - .L_2)
	.align		4
.L_2:
        /*0010*/ 	.word	index@(_Z9vectorSumPiS_S_i)
        /*0014*/ 	.word	0x00000000


	//----- nvinfo : EIATTR_MIN_STACK_SIZE
	.align		4
.L_3:
        /*0018*/ 	.byte	0x04, 0x12
        /*001a*/ 	.short	(.L_5 - .L_4)
	.align		4
.L_4:
        /*001c*/ 	.word	index@(_Z9vectorSumPiS_S_i)
        /*0020*/ 	.word	0x00000000
.L_5:


//--------------------- .nv.compat                --------------------------
	.section	.nv.compat,"",@"SHT_CUDA_COMPAT_INFO"
	.align	4
        /*0000*/ 	.byte	0x02, 0x09, 0x00, 0x00, 0x02, 0x02, 0x01, 0x00, 0x02, 0x05, 0x05, 0x00, 0x03, 0x07, 0x01, 0x01
        /*0010*/ 	.byte	0x02, 0x03, 0x00, 0x00, 0x02, 0x06, 0x01, 0x00, 0x04, 0x0b, 0x08, 0x00, 0x09, 0x00, 0x00, 0x00
        /*0020*/ 	.byte	0x00, 0x00, 0x00, 0x00


//--------------------- .nv.info._Z9vectorSumPiS_S_i --------------------------
	.section	.nv.info._Z9vectorSumPiS_S_i,"",@"SHT_CUDA_INFO"
	.sectionflags	@""
	.align	4


	//----- nvinfo : EIATTR_CUDA_API_VERSION
	.align		4
        /*0000*/ 	.byte	0x04, 0x37
        /*0002*/ 	.short	(.L_7 - .L_6)
.L_6:
        /*0004*/ 	.word	0x00000082


	//----- nvinfo : EIATTR_KPARAM_INFO
	.align		4
.L_7:
        /*0008*/ 	.byte	0x04, 0x17
        /*000a*/ 	.short	(.L_9 - .L_8)
.L_8:
        /*000c*/ 	.word	0x00000000
        /*0010*/ 	.short	0x0003
        /*0012*/ 	.short	0x0018
        /*0014*/ 	.byte	0x00, 0xf0, 0x11, 0x00


	//----- nvinfo : EIATTR_KPARAM_INFO
	.align		4
.L_9:
        /*0018*/ 	.byte	0x04, 0x17
        /*001a*/ 	.short	(.L_11 - .L_10)
.L_10:
        /*001c*/ 	.word	0x00000000
        /*0020*/ 	.short	0x0002
        /*0022*/ 	.short	0x0010
        /*0024*/ 	.byte	0x00, 0xf5, 0x21, 0x00


	//----- nvinfo : EIATTR_KPARAM_INFO
	.align		4
.L_11:
        /*0028*/ 	.byte	0x04, 0x17
        /*002a*/ 	.short	(.L_13 - .L_12)
.L_12:
        /*002c*/ 	.word	0x00000000
        /*0030*/ 	.short	0x0001
        /*0032*/ 	.short	0x0008
        /*0034*/ 	.byte	0x00, 0xf5, 0x21, 0x00


	//----- nvinfo : EIATTR_KPARAM_INFO
	.align		4
.L_13:
        /*0038*/ 	.byte	0x04, 0x17
        /*003a*/ 	.short	(.L_15 - .L_14)
.L_14:
        /*003c*/ 	.word	0x00000000
        /*0040*/ 	.short	0x0000
        /*0042*/ 	.short	0x0000
        /*0044*/ 	.byte	0x00, 0xf5, 0x21, 0x00


	//----- nvinfo : EIATTR_SPARSE_MMA_MASK
	.align		4
.L_15:
        /*0048*/ 	.byte	0x03, 0x50
        /*004a*/ 	.short	0x0000


	//----- nvinfo : EIATTR_MAXREG_COUNT
	.align		4
        /*004c*/ 	.byte	0x03, 0x1b
        /*004e*/ 	.short	0x00ff


	//----- nvinfo : EIATTR_MERCURY_ISA_VERSION
	.align		4
        /*0050*/ 	.byte	0x03, 0x5f
        /*0052*/ 	.short	0x0101


	//----- nvinfo : EIATTR_VRC_CTA_INIT_COUNT
	.align		4
        /*0054*/ 	.byte	0x02, 0x4a
	.zero		1
	.zero		1


	//----- nvinfo : EIATTR_EXIT_INSTR_OFFSETS
	.align		4
        /*0058*/ 	.byte	0x04, 0x1c
        /*005a*/ 	.short	(.L_17 - .L_16)


	//   ....[0]....
.L_16:
        /*005c*/ 	.word	0x00000070


	//   ....[1]....
        /*0060*/ 	.word	0x00000130


	//----- nvinfo : EIATTR_CBANK_PARAM_SIZE
	.align		4
.L_17:
        /*0064*/ 	.byte	0x03, 0x19
        /*0066*/ 	.short	0x001c


	//----- nvinfo : EIATTR_PARAM_CBANK
	.align		4
        /*0068*/ 	.byte	0x04, 0x0a
        /*006a*/ 	.short	(.L_19 - .L_18)
	.align		4
.L_18:
        /*006c*/ 	.word	index@(.nv.constant0._Z9vectorSumPiS_S_i)
        /*0070*/ 	.short	0x0380
        /*0072*/ 	.short	0x001c


	//----- nvinfo : EIATTR_SW_WAR
	.align		4
.L_19:
        /*0074*/ 	.byte	0x04, 0x36
        /*0076*/ 	.short	(.L_21 - .L_20)
.L_20:
        /*0078*/ 	.word	0x00000008
.L_21:


//--------------------- .nv.callgraph             --------------------------
	.section	.nv.callgraph,"",@"SHT_CUDA_CALLGRAPH"
	.align	4
	.sectionentsize	8
	.align		4
        /*0000*/ 	.word	0x00000000
	.align		4
        /*0004*/ 	.word	0xffffffff
	.align		4
        /*0008*/ 	.word	0x00000000
	.align		4
        /*000c*/ 	.word	0xfffffffe
	.align		4
        /*0010*/ 	.word	0x00000000
	.align		4
        /*0014*/ 	.word	0xfffffffd
	.align		4
        /*0018*/ 	.word	0x00000000
	.align		4
        /*001c*/ 	.word	0xfffffffc


//--------------------- .text._Z9vectorSumPiS_S_i --------------------------
	.section	.text._Z9vectorSumPiS_S_i,"ax",@progbits
	.align	128
        .global         _Z9vectorSumPiS_S_i
        .type           _Z9vectorSumPiS_S_i,@function
        .size           _Z9vectorSumPiS_S_i,(.L_x_1 - _Z9vectorSumPiS_S_i)
        .other          _Z9vectorSumPiS_S_i,@"STO_CUDA_ENTRY STV_DEFAULT"
_Z9vectorSumPiS_S_i:
.text._Z9vectorSumPiS_S_i:
[----:B------:R-:W-:Y:S01]  /*0000*/  LDC R1, c[0x0][0x37c] ;  /* 0x0000df00ff017b82 */ /* 0x000fe20000000800 */
[----:B------:R-:W0:Y:S07]  /*0010*/  S2R R9, SR_TID.X ;  /* 0x0000000000097919 */ /* 0x000e2e0000002100 */
[----:B------:R-:W0:Y:S01]  /*0020*/  S2UR UR4, SR_CTAID.X ;  /* 0x00000000000479c3 */ /* 0x000e220000002500 */
[----:B------:R-:W1:Y:S07]  /*0030*/  LDCU UR5, c[0x0][0x398] ;  /* 0x00007300ff0577ac */ /* 0x000e6e0008000800 */
[----:B------:R-:W0:Y:S02]  /*0040*/  LDC R0, c[0x0][0x360] ;  /* 0x0000d800ff007b82 */ /* 0x000e240000000800 */
[----:B0-----:R-:W-:-:S05]  /*0050*/  IMAD R9, R0, UR4, R9 ;  /* 0x0000000400097c24 */ /* 0x001fca000f8e0209 */
[----:B-1----:R-:W-:-:S13]  /*0060*/  ISETP.GE.AND P0, PT, R9, UR5, PT ;  /* 0x0000000509007c0c */ /* 0x002fda000bf06270 */
[----:B------:R-:W-:Y:S05]  /*0070*/  @P0 EXIT ;  /* 0x000000000000094d */ /* 0x000fea0003800000 */
[----:B------:R-:W0:Y:S01]  /*0080*/  LDC.64 R2, c[0x0][0x380] ;  /* 0x0000e000ff027b82 */ /* 0x000e220000000a00 */
[----:B------:R-:W1:Y:S07]  /*0090*/  LDCU.64 UR4, c[0x0][0x358] ;  /* 0x00006b00ff0477ac */ /* 0x000e6e0008000a00 */
[----:B------:R-:W2:Y:S08]  /*00a0*/  LDC.64 R4, c[0x0][0x388] ;  /* 0x0000e200ff047b82 */ /* 0x000eb00000000a00 */
[----:B------:R-:W3:Y:S01]  /*00b0*/  LDC.64 R6, c[0x0][0x390] ;  /* 0x0000e400ff067b82 */ /* 0x000ee20000000a00 */
[----:B0-----:R-:W-:-:S06]  /*00c0*/  IMAD.WIDE R2, R9, 0x4, R2 ;  /* 0x0000000409027825 */ /* 0x001fcc00078e0202 */
[----:B-1----:R-:W4:Y:S01]  /*00d0*/  LDG.E R2, desc[UR4][R2.64] ;  /* 0x0000000402027981 */ /* 0x002f22000c1e1900 */
[----:B--2---:R-:W-:-:S06]  /*00e0*/  IMAD.WIDE R4, R9, 0x4, R4 ;  /* 0x0000000409047825 */ /* 0x004fcc00078e0204 */
[----:B------:R-:W4:Y:S01]  /*00f0*/  LDG.E R5, desc[UR4][R4.64] ;  /* 0x0000000404057981 */ /* 0x000f22000c1e1900 */
[----:B---3--:R-:W-:Y:S01]  /*0100*/  IMAD.WIDE R6, R9, 0x4, R6 ;  /* 0x0000000409067825 */ /* 0x008fe200078e0206 */
[----:B----4-:R-:W-:-:S05]  /*0110*/  IADD3 R9, PT, PT, R2, R5, RZ ;  /* 0x0000000502097210 */ /* 0x010fca0007ffe0ff */
[----:B------:R-:W-:Y:S01]  /*0120*/  STG.E desc[UR4][R6.64], R9 ;  /* 0x0000000906007986 */ /* 0x000fe2000c101904 */
[----:B------:R-:W-:Y:S05]  /*0130*/  EXIT ;  /* 0x000000000000794d */ /* 0x000fea0003800000 */
.L_x_0:
[----:B------:R-:W-:-:S00]  /*0140*/  BRA `(.L_x_0) ;  /* 0xfffffffc00fc7947 */ /* 0x000fc0000383ffff */
[----:B------:R-:W-:-:S00]  /*0150*/  NOP ;  /* 0x0000000000007918 */ /* 0x000fc00000000000 */
        /* <DEDUP_REMOVED lines=10> */
.L_x_1:


//--------------------- .nv.shared.reserved.0     --------------------------
	.section	.nv.shared.reserved.0,"aw",@nobits
	.weak		__nv_reservedSMEM_offset_0_alias
	.size		__nv_reservedSMEM_offset_0_alias, 0, 64
	.other		__nv_reservedSMEM_offset_0_alias,@"STO_CUDA_RESERVED_SHARED STV_DEFAULT"
__nv_reservedSMEM_offset_0_alias:
	.zero		0
	.zero		64


//--------------------- .nv.constant0._Z9vectorSumPiS_S_i --------------------------
	.section	.nv.constant0._Z9vectorSumPiS_S_i,"a",@progbits
	.sectionflags	@""
	.align	4
.nv.constant0._Z9vectorSumPiS_S_i:
	.zero		924


//--------------------- SYMBOLS --------------------------

	.type		.nv.reservedSmem.offset0,@object
	.size		.nv.reservedSmem.offset0,0x4
